//
// Generated by NVIDIA NVVM Compiler
//
// Compiler Build ID: CL-36424714
// Cuda compilation tools, release 13.0, V13.0.88
// Based on NVVM 20.0.0
//

.version 9.0
.target sm_100
.address_size 64

	// .globl	_Z6squarePiS_S_
// _ZZ6squarePiS_S_E3add has been demoted
// _ZZ6squarePiS_S_E3mul has been demoted

.visible .entry _Z6squarePiS_S_(
	.param .u64 .ptr .align 1 _Z6squarePiS_S__param_0,
	.param .u64 .ptr .align 1 _Z6squarePiS_S__param_1,
	.param .u64 .ptr .align 1 _Z6squarePiS_S__param_2
)
{
	.reg .pred 	%p<2>;
	.reg .b32 	%r<10>;
	.reg .b64 	%rd<7>;
	// demoted variable
	.shared .align 4 .u32 _ZZ6squarePiS_S_E3add;
	// demoted variable
	.shared .align 4 .u32 _ZZ6squarePiS_S_E3mul;
	ld.param.u64 	%rd2, [_Z6squarePiS_S__param_0];
	ld.param.u64 	%rd4, [_Z6squarePiS_S__param_1];
	ld.param.u64 	%rd3, [_Z6squarePiS_S__param_2];
	cvta.to.global.u64 	%rd1, %rd4;
	mov.u32 	%r1, %tid.x;
	setp.ne.s32 	%p1, %r1, 1;
	@%p1 bra 	$L__BB0_2;
	cvta.to.global.u64 	%rd5, %rd2;
	ld.global.u32 	%r4, [%rd5];
	ld.global.u32 	%r5, [%rd1];
	add.s32 	%r6, %r5, %r4;
	st.shared.u32 	[_ZZ6squarePiS_S_E3add], %r6;
	bra.uni 	$L__BB0_3;
$L__BB0_2:
	ld.global.u32 	%r2, [%rd1];
	mul.lo.s32 	%r3, %r2, %r2;
	st.shared.u32 	[_ZZ6squarePiS_S_E3mul], %r3;
$L__BB0_3:
	cvta.to.global.u64 	%rd6, %rd3;
	bar.sync 	0;
	ld.shared.u32 	%r7, [_ZZ6squarePiS_S_E3add];
	ld.shared.u32 	%r8, [_ZZ6squarePiS_S_E3mul];
	mad.lo.s32 	%r9, %r7, 10, %r8;
	st.global.u32 	[%rd6+8], %r9;
	ret;

}


// ===== COMPILED SASS (sm_100) =====

	.target	sm_100

	.elftype	@"ET_EXEC"


//--------------------- .note.nv.tkinfo           --------------------------
	.section	.note.nv.tkinfo,"",@"SHT_NOTE"
	.sectionflags	@"SHF_NOTE_NV_TKINFO"
	.tkinfo
        /*0018*/ 	.word	0x00000002
        /*0030*/ 	.string	""
        /*0030*/ 	.string	"ptxas"
        /*0030*/ 	.string	"Cuda compilation tools, release 13.0, V13.0.88"
        /*0030*/ 	.string	"Build cuda_13.0.r13.0/compiler.36424714_0"
        /*0030*/ 	.string	"-arch sm_100 -m 64 "



//--------------------- .note.nv.cuinfo           --------------------------
	.section	.note.nv.cuinfo,"",@"SHT_NOTE"
	.sectionflags	@"SHF_NOTE_NV_CUINFO"
        /*0018*/ 	.short	0x0002
        /*001a*/ 	.short	0x0064
        /*001c*/ 	.short	0x0082
	.zero		2


//--------------------- .nv.info                  --------------------------
	.section	.nv.info,"",@"SHT_CUDA_INFO"
	.align	4


	//----- nvinfo : EIATTR_REGCOUNT
	.align		4
        /*0000*/ 	.byte	0x04, 0x2f
        /*0002*/ 	.short	(.L_1 - .L_0)
	.align		4
.L_0:
        /*0004*/ 	.word	index@(_Z6squarePiS_S_)
        /*0008*/ 	.word	0x0000000a


	//----- nvinfo : EIATTR_FRAME_SIZE
	.align		4
.L_1:
        /*000c*/ 	.byte	0x04, 0x11
        /*000e*/ 	.short	(.L_3 - .L_2)
	.align		4
.L_2:
        /*0010*/ 	.word	index@(_Z6squarePiS_S_)
        /*0014*/ 	.word	0x00000000


	//----- nvinfo : EIATTR_MIN_STACK_SIZE
	.align		4
.L_3:
        /*0018*/ 	.byte	0x04, 0x12
        /*001a*/ 	.short	(.L_5 - .L_4)
	.align		4
.L_4:
        /*001c*/ 	.word	index@(_Z6squarePiS_S_)
        /*0020*/ 	.word	0x00000000
.L_5:


//--------------------- .nv.compat                --------------------------
	.section	.nv.compat,"",@"SHT_CUDA_COMPAT_INFO"
	.align	4
        /*0000*/ 	.byte	0x02, 0x09, 0x00, 0x00, 0x02, 0x02, 0x01, 0x00, 0x02, 0x05, 0x05, 0x00, 0x03, 0x07, 0x01, 0x01
        /*0010*/ 	.byte	0x02, 0x03, 0x00, 0x00, 0x02, 0x06, 0x01, 0x00, 0x04, 0x0b, 0x08, 0x00, 0x09, 0x00, 0x00, 0x00
        /*0020*/ 	.byte	0x00, 0x00, 0x00, 0x00


//--------------------- .nv.info._Z6squarePiS_S_  --------------------------
	.section	.nv.info._Z6squarePiS_S_,"",@"SHT_CUDA_INFO"
	.sectionflags	@""
	.align	4


	//----- nvinfo : EIATTR_CUDA_API_VERSION
	.align		4
        /*0000*/ 	.byte	0x04, 0x37
        /*0002*/ 	.short	(.L_7 - .L_6)
.L_6:
        /*0004*/ 	.word	0x00000082


	//----- nvinfo : EIATTR_KPARAM_INFO
	.align		4
.L_7:
        /*0008*/ 	.byte	0x04, 0x17
        /*000a*/ 	.short	(.L_9 - .L_8)
.L_8:
        /*000c*/ 	.word	0x00000000
        /*0010*/ 	.short	0x0002
        /*0012*/ 	.short	0x0010
        /*0014*/ 	.byte	0x00, 0xf5, 0x21, 0x00


	//----- nvinfo : EIATTR_KPARAM_INFO
	.align		4
.L_9:
        /*0018*/ 	.byte	0x04, 0x17
        /*001a*/ 	.short	(.L_11 - .L_10)
.L_10:
        /*001c*/ 	.word	0x00000000
        /*0020*/ 	.short	0x0001
        /*0022*/ 	.short	0x0008
        /*0024*/ 	.byte	0x00, 0xf5, 0x21, 0x00


	//----- nvinfo : EIATTR_KPARAM_INFO
	.align		4
.L_11:
        /*0028*/ 	.byte	0x04, 0x17
        /*002a*/ 	.short	(.L_13 - .L_12)
.L_12:
        /*002c*/ 	.word	0x00000000
        /*0030*/ 	.short	0x0000
        /*0032*/ 	.short	0x0000
        /*0034*/ 	.byte	0x00, 0xf5, 0x21, 0x00


	//----- nvinfo : EIATTR_SPARSE_MMA_MASK
	.align		4
.L_13:
        /*0038*/ 	.byte	0x03, 0x50
        /*003a*/ 	.short	0x0000


	//----- nvinfo : EIATTR_MAXREG_COUNT
	.align		4
        /*003c*/ 	.byte	0x03, 0x1b
        /*003e*/ 	.short	0x00ff


	//----- nvinfo : EIATTR_NUM_BARRIERS
	.align		4
        /*0040*/ 	.byte	0x02, 0x4c
        /*0042*/ 	.byte	0x01
	.zero		1


	//----- nvinfo : EIATTR_MERCURY_ISA_VERSION
	.align		4
        /*0044*/ 	.byte	0x03, 0x5f
        /*0046*/ 	.short	0x0101


	//----- nvinfo : EIATTR_VRC_CTA_INIT_COUNT
	.align		4
        /*0048*/ 	.byte	0x02, 0x4a
	.zero		1
	.zero		1


	//----- nvinfo : EIATTR_EXIT_INSTR_OFFSETS
	.align		4
        /*004c*/ 	.byte	0x04, 0x1c
        /*004e*/ 	.short	(.L_15 - .L_14)


	//   ....[0]....
.L_14:
        /*0050*/ 	.word	0x00000160


	//----- nvinfo : EIATTR_CBANK_PARAM_SIZE
	.align		4
.L_15:
        /*0054*/ 	.byte	0x03, 0x19
        /*0056*/ 	.short	0x0018


	//----- nvinfo : EIATTR_PARAM_CBANK
	.align		4
        /*0058*/ 	.byte	0x04, 0x0a
        /*005a*/ 	.short	(.L_17 - .L_16)
	.align		4
.L_16:
        /*005c*/ 	.word	index@(.nv.constant0._Z6squarePiS_S_)
        /*0060*/ 	.short	0x0380
        /*0062*/ 	.short	0x0018


	//----- nvinfo : EIATTR_SW_WAR
	.align		4
.L_17:
        /*0064*/ 	.byte	0x04, 0x36
        /*0066*/ 	.short	(.L_19 - .L_18)
.L_18:
        /*0068*/ 	.word	0x00000008
.L_19:


//--------------------- .nv.callgraph             --------------------------
	.section	.nv.callgraph,"",@"SHT_CUDA_CALLGRAPH"
	.align	4
	.sectionentsize	8
	.align		4
        /*0000*/ 	.word	0x00000000
	.align		4
        /*0004*/ 	.word	0xffffffff
	.align		4
        /*0008*/ 	.word	0x00000000
	.align		4
        /*000c*/ 	.word	0xfffffffe
	.align		4
        /*0010*/ 	.word	0x00000000
	.align		4
        /*0014*/ 	.word	0xfffffffd
	.align		4
        /*0018*/ 	.word	0x00000000
	.align		4
        /*001c*/ 	.word	0xfffffffc


//--------------------- .text._Z6squarePiS_S_     --------------------------
	.section	.text._Z6squarePiS_S_,"ax",@progbits
	.align	128
        .global         _Z6squarePiS_S_
        .type           _Z6squarePiS_S_,@function
        .size           _Z6squarePiS_S_,(.L_x_1 - _Z6squarePiS_S_)
        .other          _Z6squarePiS_S_,@"STO_CUDA_ENTRY STV_DEFAULT"
_Z6squarePiS_S_:
.text._Z6squarePiS_S_:
[----:B------:R-:W-:Y:S01]  /*0000*/  LDC R1, c[0x0][0x37c] ;  /* 0x0000df00ff017b82 */ /* 0x000fe20000000800 */
[----:B------:R-:W0:Y:S07]  /*0010*/  S2R R0, SR_TID.X ;  /* 0x0000000000007919 */ /* 0x000e2e0000002100 */
[----:B------:R-:W1:Y:S01]  /*0020*/  LDC.64 R4, c[0x0][0x388] ;  /* 0x0000e200ff047b82 */ /* 0x000e620000000a00 */
[----:B------:R-:W1:Y:S02]  /*0030*/  LDCU.64 UR6, c[0x0][0x358] ;  /* 0x00006b00ff0677ac */ /* 0x000e640008000a00 */
[----:B-1----:R-:W2:Y:S01]  /*0040*/  LDG.E R5, desc[UR6][R4.64] ;  /* 0x0000000604057981 */ /* 0x002ea2000c1e1900 */
[----:B0-----:R-:W-:-:S13]  /*0050*/  ISETP.NE.AND P0, PT, R0, 0x1, PT ;  /* 0x000000010000780c */ /* 0x001fda0003f05270 */
[----:B------:R-:W0:Y:S02]  /*0060*/  @!P0 LDC.64 R2, c[0x0][0x380] ;  /* 0x0000e000ff028b82 */ /* 0x000e240000000a00 */
[----:B0-----:R-:W3:Y:S06]  /*0070*/  @!P0 LDG.E R2, desc[UR6][R2.64] ;  /* 0x0000000602028981 */ /* 0x001eec000c1e1900 */
[----:B------:R-:W0:Y:S01]  /*0080*/  S2UR UR5, SR_CgaCtaId ;  /* 0x00000000000579c3 */ /* 0x000e220000008800 */
[----:B------:R-:W-:Y:S02]  /*0090*/  UMOV UR4, 0x400 ;  /* 0x0000040000047882 */ /* 0x000fe40000000000 */
[----:B0-----:R-:W-:-:S06]  /*00a0*/  ULEA UR4, UR5, UR4, 0x18 ;  /* 0x0000000405047291 */ /* 0x001fcc000f8ec0ff */
[----:B------:R-:W-:Y:S01]  /*00b0*/  @!P0 MOV R7, UR4 ;  /* 0x0000000400078c02 */ /* 0x000fe20008000f00 */
[-C--:B--2---:R-:W-:Y:S01]  /*00c0*/  @P0 IMAD R6, R5, R5.reuse, RZ ;  /* 0x0000000505060224 */ /* 0x084fe200078e02ff */
[----:B---3--:R-:W-:-:S05]  /*00d0*/  @!P0 IADD3 R0, PT, PT, R2, R5, RZ ;  /* 0x0000000502008210 */ /* 0x008fca0007ffe0ff */
[----:B------:R-:W-:Y:S01]  /*00e0*/  @!P0 STS [R7], R0 ;  /* 0x0000000007008388 */ /* 0x000fe20000000800 */
[----:B------:R-:W-:-:S05]  /*00f0*/  @P0 MOV R7, UR4 ;  /* 0x0000000400070c02 */ /* 0x000fca0008000f00 */
[----:B------:R-:W-:Y:S01]  /*0100*/  @P0 STS [R7+0x4], R6 ;  /* 0x0000040607000388 */ /* 0x000fe20000000800 */
[----:B------:R-:W-:Y:S06]  /*0110*/  BAR.SYNC.DEFER_BLOCKING 0x0 ;  /* 0x0000000000007b1d */ /* 0x000fec0000010000 */
[----:B------:R-:W0:Y:S02]  /*0120*/  LDS.64 R4, [R7] ;  /* 0x0000000007047984 */ /* 0x000e240000000a00 */
[----:B------:R-:W1:Y:S01]  /*0130*/  LDC.64 R2, c[0x0][0x390] ;  /* 0x0000e400ff027b82 */ /* 0x000e620000000a00 */
[----:B0-----:R-:W-:-:S05]  /*0140*/  IMAD R5, R4, 0xa, R5 ;  /* 0x0000000a04057824 */ /* 0x001fca00078e0205 */
[----:B-1----:R-:W-:Y:S01]  /*0150*/  STG.E desc[UR6][R2.64+0x8], R5 ;  /* 0x0000080502007986 */ /* 0x002fe2000c101906 */
[----:B------:R-:W-:Y:S05]  /*0160*/  EXIT ;  /* 0x000000000000794d */ /* 0x000fea0003800000 */
.L_x_0:
[----:B------:R-:W-:-:S00]  /*0170*/  BRA `(.L_x_0) ;  /* 0xfffffffc00fc7947 */ /* 0x000fc0000383ffff */
[----:B------:R-:W-:-:S00]  /*0180*/  NOP ;  /* 0x0000000000007918 */ /* 0x000fc00000000000 */
[----:B------:R-:W-:-:S00]  /*0190*/  NOP ;  /* 0x0000000000007918 */ /* 0x000fc00000000000 */
[----:B------:R-:W-:-:S00]  /*01a0*/  NOP ;  /* 0x0000000000007918 */ /* 0x000fc00000000000 */
[----:B------:R-:W-:-:S00]  /*01b0*/  NOP ;  /* 0x0000000000007918 */ /* 0x000fc00000000000 */
[----:B------:R-:W-:-:S00]  /*01c0*/  NOP ;  /* 0x0000000000007918 */ /* 0x000fc00000000000 */
[----:B------:R-:W-:-:S00]  /*01d0*/  NOP ;  /* 0x0000000000007918 */ /* 0x000fc00000000000 */
[----:B------:R-:W-:-:S00]  /*01e0*/  NOP ;  /* 0x0000000000007918 */ /* 0x000fc00000000000 */
[----:B------:R-:W-:-:S00]  /*01f0*/  NOP ;  /* 0x0000000000007918 */ /* 0x000fc00000000000 */
.L_x_1:


//--------------------- .nv.shared._Z6squarePiS_S_ --------------------------
	.section	.nv.shared._Z6squarePiS_S_,"aw",@nobits
	.sectionflags	@""
	.align	4
.nv.shared._Z6squarePiS_S_:
	.zero		1032


//--------------------- .nv.shared.reserved.0     --------------------------
	.section	.nv.shared.reserved.0,"aw",@nobits
	.weak		__nv_reservedSMEM_offset_0_alias
	.size		__nv_reservedSMEM_offset_0_alias, 0, 64
	.other		__nv_reservedSMEM_offset_0_alias,@"STO_CUDA_RESERVED_SHARED STV_DEFAULT"
__nv_reservedSMEM_offset_0_alias:
	.zero		0
	.zero		64


//--------------------- .nv.constant0._Z6squarePiS_S_ --------------------------
	.section	.nv.constant0._Z6squarePiS_S_,"a",@progbits
	.sectionflags	@""
	.align	4
.nv.constant0._Z6squarePiS_S_:
	.zero		920


//--------------------- SYMBOLS --------------------------

	.type		.nv.reservedSmem.offset0,@object
	.size		.nv.reservedSmem.offset0,0x4
	.type		.nv.reservedSmem.cap,@object
	.size		.nv.reservedSmem.cap,0x4
